//
// Generated by NVIDIA NVVM Compiler
//
// Compiler Build ID: CL-36424714
// Cuda compilation tools, release 13.0, V13.0.88
// Based on NVVM 20.0.0
//

.version 9.0
.target sm_100
.address_size 64

	// .globl	_Z26check_matrix_multiply_1t1eP6__halfS0_S0_S0_Pim
.extern .func  (.param .b32 func_retval0) vprintf
(
	.param .b64 vprintf_param_0,
	.param .b64 vprintf_param_1
)
;
.global .align 1 .b8 $str[101] = {116, 105, 100, 120, 46, 91, 121, 44, 120, 93, 58, 32, 37, 100, 44, 37, 100, 44, 32, 99, 105, 100, 120, 46, 91, 114, 44, 99, 93, 58, 32, 91, 37, 100, 44, 32, 37, 100, 93, 44, 105, 58, 32, 37, 100, 44, 97, 95, 105, 100, 120, 58, 37, 100, 44, 97, 95, 100, 97, 116, 97, 58, 32, 37, 100, 44, 32, 98, 95, 105, 100, 120, 58, 37, 100, 44, 98, 95, 100, 97, 116, 97, 58, 32, 37, 100, 44, 32, 116, 101, 109, 112, 58, 32, 37, 102, 46, 48, 53, 10};
.global .align 1 .b8 $str$1[27] = {116, 101, 109, 112, 58, 32, 37, 102, 46, 48, 53, 44, 32, 103, 112, 117, 95, 99, 58, 32, 37, 102, 46, 48, 53, 10};

.visible .entry _Z26check_matrix_multiply_1t1eP6__halfS0_S0_S0_Pim(
	.param .u64 .ptr .align 1 _Z26check_matrix_multiply_1t1eP6__halfS0_S0_S0_Pim_param_0,
	.param .u64 .ptr .align 1 _Z26check_matrix_multiply_1t1eP6__halfS0_S0_S0_Pim_param_1,
	.param .u64 .ptr .align 1 _Z26check_matrix_multiply_1t1eP6__halfS0_S0_S0_Pim_param_2,
	.param .u64 .ptr .align 1 _Z26check_matrix_multiply_1t1eP6__halfS0_S0_S0_Pim_param_3,
	.param .u64 .ptr .align 1 _Z26check_matrix_multiply_1t1eP6__halfS0_S0_S0_Pim_param_4,
	.param .u64 _Z26check_matrix_multiply_1t1eP6__halfS0_S0_S0_Pim_param_5
)
{
	.local .align 16 .b8 	__local_depot0[48];
	.reg .b64 	%SP;
	.reg .b64 	%SPL;
	.reg .pred 	%p<16>;
	.reg .b16 	%rs<84>;
	.reg .b32 	%r<92>;
	.reg .b32 	%f<18>;
	.reg .b64 	%rd<62>;
	.reg .b64 	%fd<8>;

	mov.u64 	%SPL, __local_depot0;
	cvta.local.u64 	%SP, %SPL;
	ld.param.u64 	%rd22, [_Z26check_matrix_multiply_1t1eP6__halfS0_S0_S0_Pim_param_0];
	ld.param.u64 	%rd23, [_Z26check_matrix_multiply_1t1eP6__halfS0_S0_S0_Pim_param_1];
	ld.param.u64 	%rd24, [_Z26check_matrix_multiply_1t1eP6__halfS0_S0_S0_Pim_param_2];
	ld.param.u64 	%rd19, [_Z26check_matrix_multiply_1t1eP6__halfS0_S0_S0_Pim_param_3];
	ld.param.u64 	%rd20, [_Z26check_matrix_multiply_1t1eP6__halfS0_S0_S0_Pim_param_4];
	ld.param.u64 	%rd21, [_Z26check_matrix_multiply_1t1eP6__halfS0_S0_S0_Pim_param_5];
	cvta.to.global.u64 	%rd1, %rd23;
	cvta.to.global.u64 	%rd2, %rd22;
	cvta.to.global.u64 	%rd3, %rd24;
	add.u64 	%rd4, %SPL, 0;
	mov.u32 	%r32, %ntid.y;
	mov.u32 	%r33, %ctaid.y;
	mov.u32 	%r1, %tid.y;
	mad.lo.s32 	%r2, %r32, %r33, %r1;
	mov.u32 	%r34, %ntid.x;
	mov.u32 	%r35, %ctaid.x;
	mov.u32 	%r3, %tid.x;
	mad.lo.s32 	%r36, %r34, %r35, %r3;
	mov.b32 	%r31, 0;
	// begin inline asm
	cvt.rn.f16.s32 %rs83, %r31;
	// end inline asm
	cvt.u64.u32 	%rd5, %r2;
	cvt.s64.s32 	%rd6, %r36;
	max.u64 	%rd26, %rd5, %rd6;
	setp.ge.u64 	%p2, %rd26, %rd21;
	@%p2 bra 	$L__BB0_22;
	cvt.u32.u64 	%r38, %rd6;
	cvt.u32.u64 	%r4, %rd21;
	mul.lo.s32 	%r82, %r38, %r4;
	setp.eq.s32 	%p3, %r2, 15;
	setp.eq.s32 	%p4, %r38, 11;
	and.pred  	%p1, %p3, %p4;
	and.b64  	%rd61, %rd21, 3;
	setp.lt.u64 	%p5, %rd21, 4;
	mov.b32 	%r91, 0;
	@%p5 bra 	$L__BB0_13;
	and.b64  	%rd60, %rd21, -4;
	add.s32 	%r86, %r2, %r4;
	shl.b32 	%r40, %r4, 1;
	add.s32 	%r85, %r2, %r40;
	mad.lo.s32 	%r84, %r4, 3, %r2;
	mov.b32 	%r87, 1;
	not.pred 	%p6, %p1;
	mov.u32 	%r83, %r2;
$L__BB0_3:
	mul.wide.s32 	%rd27, %r83, 2;
	add.s64 	%rd10, %rd2, %rd27;
	ld.global.u16 	%rs3, [%rd10];
	mul.wide.s32 	%rd28, %r82, 2;
	add.s64 	%rd11, %rd1, %rd28;
	ld.global.u16 	%rs4, [%rd11];
	// begin inline asm
	{mul.f16 %rs24,%rs3,%rs4;
}
	// end inline asm
	// begin inline asm
	{add.f16 %rs27,%rs83,%rs24;
}
	// end inline asm
	@%p6 bra 	$L__BB0_5;
	// begin inline asm
	{  cvt.f32.f16 %f1, %rs3;}

	// end inline asm
	cvt.rzi.s32.f32 	%r41, %f1;
	// begin inline asm
	{  cvt.f32.f16 %f2, %rs4;}

	// end inline asm
	cvt.rzi.s32.f32 	%r42, %f2;
	// begin inline asm
	{  cvt.f32.f16 %f3, %rs27;}

	// end inline asm
	cvt.f64.f32 	%fd1, %f3;
	mov.b32 	%r43, 11;
	mov.b32 	%r44, 15;
	st.local.v4.u32 	[%rd4], {%r1, %r3, %r44, %r43};
	add.s32 	%r45, %r87, -1;
	st.local.v4.u32 	[%rd4+16], {%r45, %r83, %r41, %r82};
	st.local.u32 	[%rd4+32], %r42;
	st.local.f64 	[%rd4+40], %fd1;
	mov.u64 	%rd29, $str;
	cvta.global.u64 	%rd30, %rd29;
	add.u64 	%rd31, %SP, 0;
	{ // callseq 0, 0
	.param .b64 param0;
	st.param.b64 	[param0], %rd30;
	.param .b64 param1;
	st.param.b64 	[param1], %rd31;
	.param .b32 retval0;
	call.uni (retval0), 
	vprintf, 
	(
	param0, 
	param1
	);
	ld.param.b32 	%r46, [retval0];
	} // callseq 0
$L__BB0_5:
	shl.b64 	%rd32, %rd21, 32;
	shr.s64 	%rd12, %rd32, 31;
	add.s64 	%rd13, %rd10, %rd12;
	ld.global.u16 	%rs6, [%rd13];
	ld.global.u16 	%rs7, [%rd11+2];
	// begin inline asm
	{mul.f16 %rs33,%rs6,%rs7;
}
	// end inline asm
	// begin inline asm
	{add.f16 %rs36,%rs27,%rs33;
}
	// end inline asm
	@%p6 bra 	$L__BB0_7;
	add.s32 	%r48, %r82, 1;
	// begin inline asm
	{  cvt.f32.f16 %f4, %rs6;}

	// end inline asm
	cvt.rzi.s32.f32 	%r49, %f4;
	// begin inline asm
	{  cvt.f32.f16 %f5, %rs7;}

	// end inline asm
	cvt.rzi.s32.f32 	%r50, %f5;
	// begin inline asm
	{  cvt.f32.f16 %f6, %rs36;}

	// end inline asm
	cvt.f64.f32 	%fd2, %f6;
	mov.b32 	%r51, 11;
	mov.b32 	%r52, 15;
	st.local.v4.u32 	[%rd4], {%r1, %r3, %r52, %r51};
	st.local.v4.u32 	[%rd4+16], {%r87, %r86, %r49, %r48};
	st.local.u32 	[%rd4+32], %r50;
	st.local.f64 	[%rd4+40], %fd2;
	mov.u64 	%rd33, $str;
	cvta.global.u64 	%rd34, %rd33;
	add.u64 	%rd35, %SP, 0;
	{ // callseq 1, 0
	.param .b64 param0;
	st.param.b64 	[param0], %rd34;
	.param .b64 param1;
	st.param.b64 	[param1], %rd35;
	.param .b32 retval0;
	call.uni (retval0), 
	vprintf, 
	(
	param0, 
	param1
	);
	ld.param.b32 	%r53, [retval0];
	} // callseq 1
$L__BB0_7:
	add.s64 	%rd14, %rd13, %rd12;
	ld.global.u16 	%rs9, [%rd14];
	ld.global.u16 	%rs10, [%rd11+4];
	// begin inline asm
	{mul.f16 %rs42,%rs9,%rs10;
}
	// end inline asm
	// begin inline asm
	{add.f16 %rs45,%rs36,%rs42;
}
	// end inline asm
	@%p6 bra 	$L__BB0_9;
	add.s32 	%r55, %r82, 2;
	add.s32 	%r56, %r87, 1;
	// begin inline asm
	{  cvt.f32.f16 %f7, %rs9;}

	// end inline asm
	cvt.rzi.s32.f32 	%r57, %f7;
	// begin inline asm
	{  cvt.f32.f16 %f8, %rs10;}

	// end inline asm
	cvt.rzi.s32.f32 	%r58, %f8;
	// begin inline asm
	{  cvt.f32.f16 %f9, %rs45;}

	// end inline asm
	cvt.f64.f32 	%fd3, %f9;
	mov.b32 	%r59, 11;
	mov.b32 	%r60, 15;
	st.local.v4.u32 	[%rd4], {%r1, %r3, %r60, %r59};
	st.local.v4.u32 	[%rd4+16], {%r56, %r85, %r57, %r55};
	st.local.u32 	[%rd4+32], %r58;
	st.local.f64 	[%rd4+40], %fd3;
	mov.u64 	%rd36, $str;
	cvta.global.u64 	%rd37, %rd36;
	add.u64 	%rd38, %SP, 0;
	{ // callseq 2, 0
	.param .b64 param0;
	st.param.b64 	[param0], %rd37;
	.param .b64 param1;
	st.param.b64 	[param1], %rd38;
	.param .b32 retval0;
	call.uni (retval0), 
	vprintf, 
	(
	param0, 
	param1
	);
	ld.param.b32 	%r61, [retval0];
	} // callseq 2
$L__BB0_9:
	add.s64 	%rd39, %rd14, %rd12;
	ld.global.u16 	%rs12, [%rd39];
	ld.global.u16 	%rs13, [%rd11+6];
	// begin inline asm
	{mul.f16 %rs51,%rs12,%rs13;
}
	// end inline asm
	// begin inline asm
	{add.f16 %rs83,%rs45,%rs51;
}
	// end inline asm
	@%p6 bra 	$L__BB0_11;
	add.s32 	%r63, %r82, 3;
	add.s32 	%r64, %r87, 2;
	// begin inline asm
	{  cvt.f32.f16 %f10, %rs12;}

	// end inline asm
	cvt.rzi.s32.f32 	%r65, %f10;
	// begin inline asm
	{  cvt.f32.f16 %f11, %rs13;}

	// end inline asm
	cvt.rzi.s32.f32 	%r66, %f11;
	// begin inline asm
	{  cvt.f32.f16 %f12, %rs83;}

	// end inline asm
	cvt.f64.f32 	%fd4, %f12;
	mov.b32 	%r67, 11;
	mov.b32 	%r68, 15;
	st.local.v4.u32 	[%rd4], {%r1, %r3, %r68, %r67};
	st.local.v4.u32 	[%rd4+16], {%r64, %r84, %r65, %r63};
	st.local.u32 	[%rd4+32], %r66;
	st.local.f64 	[%rd4+40], %fd4;
	mov.u64 	%rd40, $str;
	cvta.global.u64 	%rd41, %rd40;
	add.u64 	%rd42, %SP, 0;
	{ // callseq 3, 0
	.param .b64 param0;
	st.param.b64 	[param0], %rd41;
	.param .b64 param1;
	st.param.b64 	[param1], %rd42;
	.param .b32 retval0;
	call.uni (retval0), 
	vprintf, 
	(
	param0, 
	param1
	);
	ld.param.b32 	%r69, [retval0];
	} // callseq 3
$L__BB0_11:
	add.s32 	%r87, %r87, 4;
	shl.b32 	%r71, %r4, 2;
	add.s32 	%r86, %r86, %r71;
	add.s32 	%r85, %r85, %r71;
	add.s32 	%r84, %r84, %r71;
	add.s32 	%r83, %r83, %r71;
	add.s32 	%r82, %r82, 4;
	add.s64 	%rd60, %rd60, -4;
	setp.ne.s64 	%p10, %rd60, 0;
	@%p10 bra 	$L__BB0_3;
	add.s32 	%r91, %r87, -1;
$L__BB0_13:
	setp.eq.s64 	%p11, %rd61, 0;
	@%p11 bra 	$L__BB0_18;
	cvt.u32.u64 	%r72, %rd6;
	mad.lo.s32 	%r90, %r72, %r4, %r91;
	mad.lo.s32 	%r89, %r91, %r4, %r2;
	not.pred 	%p12, %p1;
	mov.u64 	%rd47, $str;
	add.u64 	%rd49, %SP, 0;
$L__BB0_15:
	.pragma "nounroll";
	mul.wide.s32 	%rd43, %r90, 2;
	add.s64 	%rd44, %rd1, %rd43;
	mul.wide.s32 	%rd45, %r89, 2;
	add.s64 	%rd46, %rd2, %rd45;
	ld.global.u16 	%rs18, [%rd46];
	ld.global.u16 	%rs19, [%rd44];
	// begin inline asm
	{mul.f16 %rs60,%rs18,%rs19;
}
	// end inline asm
	// begin inline asm
	{add.f16 %rs83,%rs83,%rs60;
}
	// end inline asm
	@%p12 bra 	$L__BB0_17;
	// begin inline asm
	{  cvt.f32.f16 %f13, %rs18;}

	// end inline asm
	cvt.rzi.s32.f32 	%r73, %f13;
	// begin inline asm
	{  cvt.f32.f16 %f14, %rs19;}

	// end inline asm
	cvt.rzi.s32.f32 	%r74, %f14;
	// begin inline asm
	{  cvt.f32.f16 %f15, %rs83;}

	// end inline asm
	cvt.f64.f32 	%fd5, %f15;
	mov.b32 	%r75, 11;
	mov.b32 	%r76, 15;
	st.local.v4.u32 	[%rd4], {%r1, %r3, %r76, %r75};
	st.local.v4.u32 	[%rd4+16], {%r91, %r89, %r73, %r90};
	st.local.u32 	[%rd4+32], %r74;
	st.local.f64 	[%rd4+40], %fd5;
	cvta.global.u64 	%rd48, %rd47;
	{ // callseq 4, 0
	.param .b64 param0;
	st.param.b64 	[param0], %rd48;
	.param .b64 param1;
	st.param.b64 	[param1], %rd49;
	.param .b32 retval0;
	call.uni (retval0), 
	vprintf, 
	(
	param0, 
	param1
	);
	ld.param.b32 	%r77, [retval0];
	} // callseq 4
$L__BB0_17:
	add.s32 	%r91, %r91, 1;
	add.s32 	%r90, %r90, 1;
	add.s32 	%r89, %r89, %r4;
	add.s64 	%rd61, %rd61, -1;
	setp.ne.s64 	%p13, %rd61, 0;
	@%p13 bra 	$L__BB0_15;
$L__BB0_18:
	not.pred 	%p14, %p1;
	@%p14 bra 	$L__BB0_20;
	// begin inline asm
	{  cvt.f32.f16 %f16, %rs83;}

	// end inline asm
	cvt.f64.f32 	%fd6, %f16;
	mad.lo.s64 	%rd50, %rd21, 30, %rd3;
	ld.global.u16 	%rs70, [%rd50+22];
	// begin inline asm
	{  cvt.f32.f16 %f17, %rs70;}

	// end inline asm
	cvt.f64.f32 	%fd7, %f17;
	st.local.v2.f64 	[%rd4], {%fd6, %fd7};
	mov.u64 	%rd51, $str$1;
	cvta.global.u64 	%rd52, %rd51;
	add.u64 	%rd53, %SP, 0;
	{ // callseq 5, 0
	.param .b64 param0;
	st.param.b64 	[param0], %rd52;
	.param .b64 param1;
	st.param.b64 	[param1], %rd53;
	.param .b32 retval0;
	call.uni (retval0), 
	vprintf, 
	(
	param0, 
	param1
	);
	ld.param.b32 	%r79, [retval0];
	} // callseq 5
$L__BB0_20:
	mad.lo.s64 	%rd18, %rd21, %rd5, %rd6;
	shl.b64 	%rd54, %rd18, 1;
	add.s64 	%rd55, %rd3, %rd54;
	ld.global.u16 	%rs73, [%rd55];
	// begin inline asm
	{sub.f16 %rs71,%rs83,%rs73;
}
	// end inline asm
	// begin inline asm
	{abs.f16 %rs74,%rs71;
}
	// end inline asm
	cvta.to.global.u64 	%rd56, %rd19;
	ld.global.u16 	%rs78, [%rd56];
	// begin inline asm
	{ .reg .pred __$temp3;
  setp.gt.f16  __$temp3, %rs74, %rs78;
  selp.u16 %rs76, 1, 0, __$temp3;}
	// end inline asm
	setp.eq.s16 	%p15, %rs76, 0;
	@%p15 bra 	$L__BB0_22;
	cvta.to.global.u64 	%rd57, %rd20;
	shl.b64 	%rd58, %rd18, 2;
	add.s64 	%rd59, %rd57, %rd58;
	mov.b32 	%r81, 1;
	st.global.u32 	[%rd59], %r81;
$L__BB0_22:
	ret;

}


// ===== COMPILED SASS (sm_100) =====

	.target	sm_100

	.elftype	@"ET_EXEC"


//--------------------- .note.nv.tkinfo           --------------------------
	.section	.note.nv.tkinfo,"",@"SHT_NOTE"
	.sectionflags	@"SHF_NOTE_NV_TKINFO"
	.tkinfo
        /*0018*/ 	.word	0x00000002
        /*0030*/ 	.string	""
        /*0030*/ 	.string	"ptxas"
        /*0030*/ 	.string	"Cuda compilation tools, release 13.0, V13.0.88"
        /*0030*/ 	.string	"Build cuda_13.0.r13.0/compiler.36424714_0"
        /*0030*/ 	.string	"-arch sm_100 -m 64 "



//--------------------- .note.nv.cuinfo           --------------------------
	.section	.note.nv.cuinfo,"",@"SHT_NOTE"
	.sectionflags	@"SHF_NOTE_NV_CUINFO"
        /*0018*/ 	.short	0x0002
        /*001a*/ 	.short	0x0064
        /*001c*/ 	.short	0x0082
	.zero		2


//--------------------- .nv.info                  --------------------------
	.section	.nv.info,"",@"SHT_CUDA_INFO"
	.align	4


	//----- nvinfo : EIATTR_REGCOUNT
	.align		4
        /*0000*/ 	.byte	0x04, 0x2f
        /*0002*/ 	.short	(.L_3 - .L_2)
	.align		4
.L_2:
        /*0004*/ 	.word	index@(_Z26check_matrix_multiply_1t1eP6__halfS0_S0_S0_Pim)
        /*0008*/ 	.word	0x00000032


	//----- nvinfo : EIATTR_FRAME_SIZE
	.align		4
.L_3:
        /*000c*/ 	.byte	0x04, 0x11
        /*000e*/ 	.short	(.L_5 - .L_4)
	.align		4
.L_4:
        /*0010*/ 	.word	index@(_Z26check_matrix_multiply_1t1eP6__halfS0_S0_S0_Pim)
        /*0014*/ 	.word	0x00000030


	//----- nvinfo : EIATTR_MIN_STACK_SIZE
	.align		4
.L_5:
        /*0018*/ 	.byte	0x04, 0x12
        /*001a*/ 	.short	(.L_7 - .L_6)
	.align		4
.L_6:
        /*001c*/ 	.word	index@(_Z26check_matrix_multiply_1t1eP6__halfS0_S0_S0_Pim)
        /*0020*/ 	.word	0x00000030
.L_7:


//--------------------- .nv.compat                --------------------------
	.section	.nv.compat,"",@"SHT_CUDA_COMPAT_INFO"
	.align	4
        /*0000*/ 	.byte	0x02, 0x09, 0x00, 0x00, 0x02, 0x02, 0x01, 0x00, 0x02, 0x05, 0x05, 0x00, 0x03, 0x07, 0x01, 0x01
        /*0010*/ 	.byte	0x02, 0x03, 0x00, 0x00, 0x02, 0x06, 0x01, 0x00, 0x04, 0x0b, 0x08, 0x00, 0x09, 0x00, 0x00, 0x00
        /*0020*/ 	.byte	0x00, 0x00, 0x00, 0x00


//--------------------- .nv.info._Z26check_matrix_multiply_1t1eP6__halfS0_S0_S0_Pim --------------------------
	.section	.nv.info._Z26check_matrix_multiply_1t1eP6__halfS0_S0_S0_Pim,"",@"SHT_CUDA_INFO"
	.sectionflags	@""
	.align	4


	//----- nvinfo : EIATTR_CUDA_API_VERSION
	.align		4
        /*0000*/ 	.byte	0x04, 0x37
        /*0002*/ 	.short	(.L_9 - .L_8)
.L_8:
        /*0004*/ 	.word	0x00000082


	//----- nvinfo : EIATTR_KPARAM_INFO
	.align		4
.L_9:
        /*0008*/ 	.byte	0x04, 0x17
        /*000a*/ 	.short	(.L_11 - .L_10)
.L_10:
        /*000c*/ 	.word	0x00000000
        /*0010*/ 	.short	0x0005
        /*0012*/ 	.short	0x0028
        /*0014*/ 	.byte	0x00, 0xf0, 0x21, 0x00


	//----- nvinfo : EIATTR_KPARAM_INFO
	.align		4
.L_11:
        /*0018*/ 	.byte	0x04, 0x17
        /*001a*/ 	.short	(.L_13 - .L_12)
.L_12:
        /*001c*/ 	.word	0x00000000
        /*0020*/ 	.short	0x0004
        /*0022*/ 	.short	0x0020
        /*0024*/ 	.byte	0x00, 0xf5, 0x21, 0x00


	//----- nvinfo : EIATTR_KPARAM_INFO
	.align		4
.L_13:
        /*0028*/ 	.byte	0x04, 0x17
        /*002a*/ 	.short	(.L_15 - .L_14)
.L_14:
        /*002c*/ 	.word	0x00000000
        /*0030*/ 	.short	0x0003
        /*0032*/ 	.short	0x0018
        /*0034*/ 	.byte	0x00, 0xf5, 0x21, 0x00


	//----- nvinfo : EIATTR_KPARAM_INFO
	.align		4
.L_15:
        /*0038*/ 	.byte	0x04, 0x17
        /*003a*/ 	.short	(.L_17 - .L_16)
.L_16:
        /*003c*/ 	.word	0x00000000
        /*0040*/ 	.short	0x0002
        /*0042*/ 	.short	0x0010
        /*0044*/ 	.byte	0x00, 0xf5, 0x21, 0x00


	//----- nvinfo : EIATTR_KPARAM_INFO
	.align		4
.L_17:
        /*0048*/ 	.byte	0x04, 0x17
        /*004a*/ 	.short	(.L_19 - .L_18)
.L_18:
        /*004c*/ 	.word	0x00000000
        /*0050*/ 	.short	0x0001
        /*0052*/ 	.short	0x0008
        /*0054*/ 	.byte	0x00, 0xf5, 0x21, 0x00


	//----- nvinfo : EIATTR_KPARAM_INFO
	.align		4
.L_19:
        /*0058*/ 	.byte	0x04, 0x17
        /*005a*/ 	.short	(.L_21 - .L_20)
.L_20:
        /*005c*/ 	.word	0x00000000
        /*0060*/ 	.short	0x0000
        /*0062*/ 	.short	0x0000
        /*0064*/ 	.byte	0x00, 0xf5, 0x21, 0x00


	//----- nvinfo : EIATTR_SPARSE_MMA_MASK
	.align		4
.L_21:
        /*0068*/ 	.byte	0x03, 0x50
        /*006a*/ 	.short	0x0000


	//----- nvinfo : EIATTR_MAXREG_COUNT
	.align		4
        /*006c*/ 	.byte	0x03, 0x1b
        /*006e*/ 	.short	0x00ff


	//----- nvinfo : EIATTR_EXTERNS
	.align		4
        /*0070*/ 	.byte	0x04, 0x0f
        /*0072*/ 	.short	(.L_23 - .L_22)


	//   ....[0]....
	.align		4
.L_22:
        /*0074*/ 	.word	index@(vprintf)


	//----- nvinfo : EIATTR_MERCURY_ISA_VERSION
	.align		4
.L_23:
        /*0078*/ 	.byte	0x03, 0x5f
        /*007a*/ 	.short	0x0101


	//----- nvinfo : EIATTR_VRC_CTA_INIT_COUNT
	.align		4
        /*007c*/ 	.byte	0x02, 0x4a
	.zero		1
	.zero		1


	//----- nvinfo : EIATTR_SYSCALL_OFFSETS
	.align		4
        /*0080*/ 	.byte	0x04, 0x46
        /*0082*/ 	.short	(.L_25 - .L_24)


	//   ....[0]....
.L_24:
        /*0084*/ 	.word	0x000004f0


	//   ....[1]....
        /*0088*/ 	.word	0x00000710


	//   ....[2]....
        /*008c*/ 	.word	0x00000910


	//   ....[3]....
        /*0090*/ 	.word	0x00000b10


	//   ....[4]....
        /*0094*/ 	.word	0x00000ea0


	//   ....[5]....
        /*0098*/ 	.word	0x00001090


	//----- nvinfo : EIATTR_EXIT_INSTR_OFFSETS
	.align		4
.L_25:
        /*009c*/ 	.byte	0x04, 0x1c
        /*009e*/ 	.short	(.L_27 - .L_26)


	//   ....[0]....
.L_26:
        /*00a0*/ 	.word	0x00000170


	//   ....[1]....
        /*00a4*/ 	.word	0x00001170


	//   ....[2]....
        /*00a8*/ 	.word	0x000011d0


	//----- nvinfo : EIATTR_CRS_STACK_SIZE
	.align		4
.L_27:
        /*00ac*/ 	.byte	0x04, 0x1e
        /*00ae*/ 	.short	(.L_29 - .L_28)
.L_28:
        /*00b0*/ 	.word	0x00000000


	//----- nvinfo : EIATTR_CBANK_PARAM_SIZE
	.align		4
.L_29:
        /*00b4*/ 	.byte	0x03, 0x19
        /*00b6*/ 	.short	0x0030


	//----- nvinfo : EIATTR_PARAM_CBANK
	.align		4
        /*00b8*/ 	.byte	0x04, 0x0a
        /*00ba*/ 	.short	(.L_31 - .L_30)
	.align		4
.L_30:
        /*00bc*/ 	.word	index@(.nv.constant0._Z26check_matrix_multiply_1t1eP6__halfS0_S0_S0_Pim)
        /*00c0*/ 	.short	0x0380
        /*00c2*/ 	.short	0x0030


	//----- nvinfo : EIATTR_SW_WAR
	.align		4
.L_31:
        /*00c4*/ 	.byte	0x04, 0x36
        /*00c6*/ 	.short	(.L_33 - .L_32)
.L_32:
        /*00c8*/ 	.word	0x00000008
.L_33:


//--------------------- .nv.callgraph             --------------------------
	.section	.nv.callgraph,"",@"SHT_CUDA_CALLGRAPH"
	.align	4
	.sectionentsize	8
	.align		4
        /*0000*/ 	.word	0x00000000
	.align		4
        /*0004*/ 	.word	0xffffffff
	.align		4
        /*0008*/ 	.word	index@(_Z26check_matrix_multiply_1t1eP6__halfS0_S0_S0_Pim)
	.align		4
        /*000c*/ 	.word	index@(vprintf)
	.align		4
        /*0010*/ 	.word	0x00000000
	.align		4
        /*0014*/ 	.word	0xfffffffe
	.align		4
        /*0018*/ 	.word	0x00000000
	.align		4
        /*001c*/ 	.word	0xfffffffd
	.align		4
        /*0020*/ 	.word	0x00000000
	.align		4
        /*0024*/ 	.word	0xfffffffc


//--------------------- .nv.constant4             --------------------------
	.section	.nv.constant4,"a",@progbits
	.align	8
	.align		8
.nv.constant4:
        /*0000*/ 	.dword	vprintf
	.align		8
        /*0008*/ 	.dword	$str
	.align		8
        /*0010*/ 	.dword	$str$1


//--------------------- .text._Z26check_matrix_multiply_1t1eP6__halfS0_S0_S0_Pim --------------------------
	.section	.text._Z26check_matrix_multiply_1t1eP6__halfS0_S0_S0_Pim,"ax",@progbits
	.align	128
        .global         _Z26check_matrix_multiply_1t1eP6__halfS0_S0_S0_Pim
        .type           _Z26check_matrix_multiply_1t1eP6__halfS0_S0_S0_Pim,@function
        .size           _Z26check_matrix_multiply_1t1eP6__halfS0_S0_S0_Pim,(.L_x_18 - _Z26check_matrix_multiply_1t1eP6__halfS0_S0_S0_Pim)
        .other          _Z26check_matrix_multiply_1t1eP6__halfS0_S0_S0_Pim,@"STO_CUDA_ENTRY STV_DEFAULT"
_Z26check_matrix_multiply_1t1eP6__halfS0_S0_S0_Pim:
.text._Z26check_matrix_multiply_1t1eP6__halfS0_S0_S0_Pim:
[----:B------:R-:W0:Y:S01]  /*0000*/  LDC R1, c[0x0][0x37c] ;  /* 0x0000df00ff017b82 */ /* 0x000e220000000800 */
[----:B------:R-:W1:Y:S01]  /*0010*/  S2R R41, SR_CTAID.Y ;  /* 0x0000000000297919 */ /* 0x000e620000002600 */
[----:B------:R-:W2:Y:S01]  /*0020*/  LDCU UR5, c[0x0][0x2fc] ;  /* 0x00005f80ff0577ac */ /* 0x000ea20008000800 */
[----:B0-----:R-:W-:Y:S01]  /*0030*/  VIADD R1, R1, 0xffffffd0 ;  /* 0xffffffd001017836 */ /* 0x001fe20000000000 */
[----:B------:R-:W0:Y:S01]  /*0040*/  S2R R46, SR_CTAID.X ;  /* 0x00000000002e7919 */ /* 0x000e220000002500 */
[----:B------:R-:W1:Y:S01]  /*0050*/  LDCU UR4, c[0x0][0x364] ;  /* 0x00006c80ff0477ac */ /* 0x000e620008000800 */
[----:B------:R-:W1:Y:S01]  /*0060*/  S2R R24, SR_TID.Y ;  /* 0x0000000000187919 */ /* 0x000e620000002200 */
[----:B------:R-:W0:Y:S01]  /*0070*/  LDCU UR6, c[0x0][0x360] ;  /* 0x00006c00ff0677ac */ /* 0x000e220008000800 */
[----:B------:R-:W0:Y:S01]  /*0080*/  S2R R25, SR_TID.X ;  /* 0x0000000000197919 */ /* 0x000e220000002100 */
[----:B------:R-:W3:Y:S02]  /*0090*/  LDCU.64 UR8, c[0x0][0x3a8] ;  /* 0x00007500ff0877ac */ /* 0x000ee40008000a00 */
[----:B---3--:R-:W-:-:S02]  /*00a0*/  IMAD.U32 R4, RZ, RZ, UR8 ;  /* 0x00000008ff047e24 */ /* 0x008fc4000f8e00ff */
[----:B-1----:R-:W-:Y:S01]  /*00b0*/  IMAD R41, R41, UR4, R24 ;  /* 0x0000000429297c24 */ /* 0x002fe2000f8e0218 */
[----:B------:R-:W1:Y:S01]  /*00c0*/  LDCU UR4, c[0x0][0x2f8] ;  /* 0x00005f00ff0477ac */ /* 0x000e620008000800 */
[----:B0-----:R-:W-:-:S05]  /*00d0*/  IMAD R46, R46, UR6, R25 ;  /* 0x000000062e2e7c24 */ /* 0x001fca000f8e0219 */
[----:B------:R-:W-:Y:S02]  /*00e0*/  ISETP.GT.U32.AND P0, PT, R41, R46, PT ;  /* 0x0000002e2900720c */ /* 0x000fe40003f04070 */
[----:B------:R-:W-:-:S04]  /*00f0*/  SHF.R.S32.HI R0, RZ, 0x1f, R46 ;  /* 0x0000001fff007819 */ /* 0x000fc8000001142e */
[----:B------:R-:W-:-:S04]  /*0100*/  ISETP.GT.U32.AND.EX P0, PT, RZ, R0, PT, P0 ;  /* 0x00000000ff00720c */ /* 0x000fc80003f04100 */
[----:B------:R-:W-:Y:S02]  /*0110*/  SEL R2, R41, R46, P0 ;  /* 0x0000002e29027207 */ /* 0x000fe40000000000 */
[----:B------:R-:W-:Y:S02]  /*0120*/  SEL R0, R0, RZ, !P0 ;  /* 0x000000ff00007207 */ /* 0x000fe40004000000 */
[----:B------:R-:W-:Y:S02]  /*0130*/  ISETP.GE.U32.AND P0, PT, R2, R4, PT ;  /* 0x000000040200720c */ /* 0x000fe40003f06070 */
[----:B-1----:R-:W-:Y:S02]  /*0140*/  IADD3 R22, P1, PT, R1, UR4, RZ ;  /* 0x0000000401167c10 */ /* 0x002fe4000ff3e0ff */
[----:B------:R-:W-:Y:S02]  /*0150*/  ISETP.GE.U32.AND.EX P0, PT, R0, UR9, PT, P0 ;  /* 0x0000000900007c0c */ /* 0x000fe4000bf06100 */
[----:B--2---:R-:W-:-:S11]  /*0160*/  IADD3.X R2, PT, PT, RZ, UR5, RZ, P1, !PT ;  /* 0x00000005ff027c10 */ /* 0x004fd60008ffe4ff */
[----:B------:R-:W-:Y:S05]  /*0170*/  @P0 EXIT ;  /* 0x000000000000094d */ /* 0x000fea0003800000 */
[----:B------:R-:W-:Y:S01]  /*0180*/  IMAD.U32 R0, RZ, RZ, UR9 ;  /* 0x00000009ff007e24 */ /* 0x000fe2000f8e00ff */
[----:B------:R-:W-:Y:S01]  /*0190*/  ISETP.GE.U32.AND P0, PT, R4, 0x4, PT ;  /* 0x000000040400780c */ /* 0x000fe20003f06070 */
[----:B------:R-:W0:Y:S01]  /*01a0*/  LDCU.64 UR36, c[0x0][0x358] ;  /* 0x00006b00ff2477ac */ /* 0x000e220008000a00 */
[----:B------:R-:W-:Y:S01]  /*01b0*/  ISETP.NE.AND P1, PT, R46, 0xb, PT ;  /* 0x0000000b2e00780c */ /* 0x000fe20003f25270 */
[----:B------:R-:W-:Y:S01]  /*01c0*/  HFMA2 R28, -RZ, RZ, 0, 0 ;  /* 0x00000000ff1c7431 */ /* 0x000fe200000001ff */
[----:B------:R-:W-:Y:S01]  /*01d0*/  ISETP.GE.U32.AND.EX P0, PT, R0, RZ, PT, P0 ;  /* 0x000000ff0000720c */ /* 0x000fe20003f06100 */
[----:B------:R-:W1:Y:S01]  /*01e0*/  LDCU UR39, c[0x0][0x3a8] ;  /* 0x00007500ff2777ac */ /* 0x000e620008000800 */
[----:B------:R-:W-:Y:S01]  /*01f0*/  ISETP.EQ.AND P1, PT, R41, 0xf, !P1 ;  /* 0x0000000f2900780c */ /* 0x000fe20004f22270 */
[----:B------:R-:W-:Y:S01]  /*0200*/  IMAD.MOV.U32 R23, RZ, RZ, RZ ;  /* 0x000000ffff177224 */ /* 0x000fe200078e00ff */
[----:B------:R-:W-:Y:S02]  /*0210*/  LOP3.LUT R40, R4, 0x3, RZ, 0xc0, !PT ;  /* 0x0000000304287812 */ /* 0x000fe400078ec0ff */
[----:B------:R-:W-:-:S02]  /*0220*/  P2R R42, PR, RZ, 0x2 ;  /* 0x00000002ff2a7803 */ /* 0x000fc40000000000 */
[----:B------:R-:W-:-:S05]  /*0230*/  PRMT R16, RZ, 0x7610, R16 ;  /* 0x00007610ff107816 */ /* 0x000fca0000000010 */
[----:B------:R-:W-:Y:S05]  /*0240*/  @!P0 BRA `(.L_x_0) ;  /* 0x0000000800708947 */ /* 0x000fea0003800000 */
[----:B------:R-:W2:Y:S01]  /*0250*/  LDCU UR4, c[0x0][0x3ac] ;  /* 0x00007580ff0477ac */ /* 0x000ea20008000800 */
[----:B------:R-:W-:Y:S01]  /*0260*/  BSSY.RECONVERGENT B7, `(.L_x_1) ;  /* 0x0000099000077945 */ /* 0x000fe20003800200 */
[----:B------:R-:W-:Y:S01]  /*0270*/  LOP3.LUT R44, R4, 0xfffffffc, RZ, 0xc0, !PT ;  /* 0xfffffffc042c7812 */ /* 0x000fe200078ec0ff */
[----:B------:R-:W-:Y:S01]  /*0280*/  IMAD R19, R46, R4, RZ ;  /* 0x000000042e137224 */ /* 0x000fe200078e02ff */
[----:B------:R-:W-:Y:S01]  /*0290*/  MOV R28, 0x1 ;  /* 0x00000001001c7802 */ /* 0x000fe20000000f00 */
[----:B------:R-:W-:Y:S01]  /*02a0*/  IMAD.IADD R29, R41, 0x1, R4 ;  /* 0x00000001291d7824 */ /* 0x000fe200078e0204 */
[----:B------:R-:W3:Y:S01]  /*02b0*/  LDCU UR38, c[0x0][0x3a8] ;  /* 0x00007500ff2677ac */ /* 0x000ee20008000800 */
[C-C-:B------:R-:W-:Y:S02]  /*02c0*/  IMAD R33, R4.reuse, 0x2, R41.reuse ;  /* 0x0000000204217824 */ /* 0x140fe400078e0229 */
[--C-:B------:R-:W-:Y:S02]  /*02d0*/  IMAD R37, R4, 0x3, R41.reuse ;  /* 0x0000000304257824 */ /* 0x100fe400078e0229 */
[----:B------:R-:W-:-:S02]  /*02e0*/  IMAD.MOV.U32 R17, RZ, RZ, R41 ;  /* 0x000000ffff117224 */ /* 0x000fc400078e0029 */
[----:B--2---:R-:W-:-:S07]  /*02f0*/  IMAD.U32 R43, RZ, RZ, UR4 ;  /* 0x00000004ff2b7e24 */ /* 0x004fce000f8e00ff */
.L_x_10:
[----:B------:R-:W2:Y:S01]  /*0300*/  LDC.64 R30, c[0x0][0x380] ;  /* 0x0000e000ff1e7b82 */ /* 0x000ea20000000a00 */
[----:B------:R-:W-:-:S07]  /*0310*/  ISETP.NE.AND P0, PT, R42, RZ, PT ;  /* 0x000000ff2a00720c */ /* 0x000fce0003f05270 */
[----:B------:R-:W4:Y:S01]  /*0320*/  LDC.64 R38, c[0x0][0x388] ;  /* 0x0000e200ff267b82 */ /* 0x000f220000000a00 */
[----:B--2---:R-:W-:-:S05]  /*0330*/  IMAD.WIDE R30, R17, 0x2, R30 ;  /* 0x00000002111e7825 */ /* 0x004fca00078e021e */
[----:B0-----:R-:W2:Y:S01]  /*0340*/  LDG.E.U16 R3, desc[UR36][R30.64] ;  /* 0x000000241e037981 */ /* 0x001ea2000c1e1500 */
[----:B----4-:R-:W-:-:S05]  /*0350*/  IMAD.WIDE R38, R19, 0x2, R38 ;  /* 0x0000000213267825 */ /* 0x010fca00078e0226 */
[----:B------:R-:W2:Y:S01]  /*0360*/  LDG.E.U16 R0, desc[UR36][R38.64] ;  /* 0x0000002426007981 */ /* 0x000ea2000c1e1500 */
[----:B------:R-:W-:Y:S01]  /*0370*/  BSSY.RECONVERGENT B6, `(.L_x_2) ;  /* 0x0000019000067945 */ /* 0x000fe20003800200 */
[----:B--2---:R-:W-:-:S03]  /*0380*/  HFMA2 R32, R3.H0_H0, R0.H0_H0, R16.H0_H0 ;  /* 0x2000000003207231 */ /* 0x004fc60000040810 */
[----:B------:R-:W-:Y:S05]  /*0390*/  @!P0 BRA `(.L_x_3) ;  /* 0x0000000000588947 */ /* 0x000fea0003800000 */
[----:B------:R-:W-:Y:S01]  /*03a0*/  HADD2.F32 R18, -RZ, R3.H0_H0 ;  /* 0x20000003ff127230 */ /* 0x000fe20000004100 */
[----:B------:R-:W-:Y:S01]  /*03b0*/  MOV R8, 0x0 ;  /* 0x0000000000087802 */ /* 0x000fe20000000f00 */
[----:B------:R-:W-:Y:S01]  /*03c0*/  HADD2.F32 R10, -RZ, R32.H0_H0 ;  /* 0x20000020ff0a7230 */ /* 0x000fe20000004100 */
[----:B------:R-:W-:Y:S01]  /*03d0*/  IADD3 R16, PT, PT, R28, -0x1, RZ ;  /* 0xffffffff1c107810 */ /* 0x000fe20007ffe0ff */
[----:B------:R-:W-:Y:S01]  /*03e0*/  HADD2.F32 R0, -RZ, R0.H0_H0 ;  /* 0x20000000ff007230 */ /* 0x000fe20000004100 */
[----:B------:R-:W0:Y:S01]  /*03f0*/  LDCU.64 UR4, c[0x4][0x8] ;  /* 0x01000100ff0477ac */ /* 0x000e220008000a00 */
[----:B------:R-:W2:Y:S01]  /*0400*/  F2I.TRUNC.NTZ R18, R18 ;  /* 0x0000001200127305 */ /* 0x000ea2000020f100 */
[----:B------:R-:W-:Y:S01]  /*0410*/  IMAD.MOV.U32 R26, RZ, RZ, 0xf ;  /* 0x0000000fff1a7424 */ /* 0x000fe200078e00ff */
[----:B------:R-:W4:Y:S01]  /*0420*/  LDC.64 R8, c[0x4][R8] ;  /* 0x0100000008087b82 */ /* 0x000f220000000a00 */
[----:B------:R-:W-:Y:S01]  /*0430*/  IMAD.MOV.U32 R27, RZ, RZ, 0xb ;  /* 0x0000000bff1b7424 */ /* 0x000fe200078e00ff */
[----:B------:R-:W-:Y:S01]  /*0440*/  MOV R7, R2 ;  /* 0x0000000200077202 */ /* 0x000fe20000000f00 */
[----:B------:R-:W-:-:S03]  /*0450*/  IMAD.MOV.U32 R6, RZ, RZ, R22 ;  /* 0x000000ffff067224 */ /* 0x000fc600078e0016 */
[----:B------:R-:W5:Y:S01]  /*0460*/  F2F.F64.F32 R10, R10 ;  /* 0x0000000a000a7310 */ /* 0x000f620000201800 */
[----:B------:R1:W-:Y:S04]  /*0470*/  STL.128 [R1], R24 ;  /* 0x0000001801007387 */ /* 0x0003e80000100c00 */
[----:B--2---:R2:W-:Y:S03]  /*0480*/  STL.128 [R1+0x10], R16 ;  /* 0x0000101001007387 */ /* 0x0045e60000100c00 */
[----:B------:R-:W3:Y:S01]  /*0490*/  F2I.TRUNC.NTZ R0, R0 ;  /* 0x0000000000007305 */ /* 0x000ee2000020f100 */
[----:B0-----:R-:W-:Y:S01]  /*04a0*/  MOV R4, UR4 ;  /* 0x0000000400047c02 */ /* 0x001fe20008000f00 */
[----:B------:R-:W-:Y:S01]  /*04b0*/  IMAD.U32 R5, RZ, RZ, UR5 ;  /* 0x00000005ff057e24 */ /* 0x000fe2000f8e00ff */
[----:B-----5:R2:W-:Y:S04]  /*04c0*/  STL.64 [R1+0x28], R10 ;  /* 0x0000280a01007387 */ /* 0x0205e80000100a00 */
[----:B-1-3--:R2:W-:Y:S02]  /*04d0*/  STL [R1+0x20], R0 ;  /* 0x0000200001007387 */ /* 0x00a5e40000100800 */
[----:B------:R-:W-:-:S07]  /*04e0*/  LEPC R20, `(.L_x_3) ;  /* 0x000000001014794e */ /* 0x000fce0000000000 */
[----:B--2-4-:R-:W-:Y:S05]  /*04f0*/  CALL.ABS.NOINC R8 ;  /* 0x0000000008007343 */ /* 0x014fea0003c00000 */
.L_x_3:
[----:B-1-3--:R-:W-:Y:S05]  /*0500*/  BSYNC.RECONVERGENT B6 ;  /* 0x0000000000067941 */ /* 0x00afea0003800200 */
.L_x_2:
[----:B------:R-:W0:Y:S01]  /*0510*/  LDC R16, c[0x0][0x3a8] ;  /* 0x0000ea00ff107b82 */ /* 0x000e220000000800 */
[----:B------:R-:W2:Y:S01]  /*0520*/  LDG.E.U16 R0, desc[UR36][R38.64+0x2] ;  /* 0x0000022426007981 */ /* 0x000ea2000c1e1500 */
[----:B------:R-:W-:Y:S02]  /*0530*/  ISETP.NE.AND P6, PT, R42, RZ, PT ;  /* 0x000000ff2a00720c */ /* 0x000fe40003fc5270 */
[--C-:B0-----:R-:W-:Y:S02]  /*0540*/  SHF.R.S64 R18, RZ, 0x1f, R16.reuse ;  /* 0x0000001fff127819 */ /* 0x101fe40000001010 */
[----:B------:R-:W-:Y:S02]  /*0550*/  SHF.R.S32.HI R16, RZ, 0x1f, R16 ;  /* 0x0000001fff107819 */ /* 0x000fe40000011410 */
[----:B------:R-:W-:-:S05]  /*0560*/  IADD3 R34, P0, PT, R30, R18, RZ ;  /* 0x000000121e227210 */ /* 0x000fca0007f1e0ff */
[----:B------:R-:W-:-:S05]  /*0570*/  IMAD.X R35, R31, 0x1, R16, P0 ;  /* 0x000000011f237824 */ /* 0x000fca00000e0610 */
[----:B------:R-:W2:Y:S01]  /*0580*/  LDG.E.U16 R3, desc[UR36][R34.64] ;  /* 0x0000002422037981 */ /* 0x000ea2000c1e1500 */
[----:B------:R-:W-:Y:S01]  /*0590*/  BSSY.RECONVERGENT B6, `(.L_x_4) ;  /* 0x0000019000067945 */ /* 0x000fe20003800200 */
[----:B--2---:R-:W-:-:S03]  /*05a0*/  HFMA2 R32, R3.H0_H0, R0.H0_H0, R32.H0_H0 ;  /* 0x2000000003207231 */ /* 0x004fc60000040820 */
[----:B------:R-:W-:Y:S05]  /*05b0*/  @!P6 BRA `(.L_x_5) ;  /* 0x000000000058e947 */ /* 0x000fea0003800000 */
[----:B------:R-:W-:Y:S02]  /*05c0*/  HADD2.F32 R30, -RZ, R3.H0_H0 ;  /* 0x20000003ff1e7230 */ /* 0x000fe40000004100 */
[----:B------:R-:W-:Y:S02]  /*05d0*/  HFMA2 R27, -RZ, RZ, 0, 6.55651092529296875e-07 ;  /* 0x0000000bff1b7431 */ /* 0x000fe400000001ff */
[----:B------:R-:W-:Y:S01]  /*05e0*/  HADD2.F32 R10, -RZ, R32.H0_H0 ;  /* 0x20000020ff0a7230 */ /* 0x000fe20000004100 */
[----:B------:R-:W-:Y:S01]  /*05f0*/  MOV R8, 0x0 ;  /* 0x0000000000087802 */ /* 0x000fe20000000f00 */
[----:B------:R-:W-:Y:S01]  /*0600*/  HADD2.F32 R0, -RZ, R0.H0_H0 ;  /* 0x20000000ff007230 */ /* 0x000fe20000004100 */
[----:B------:R-:W0:Y:S01]  /*0610*/  LDCU.64 UR4, c[0x4][0x8] ;  /* 0x01000100ff0477ac */ /* 0x000e220008000a00 */
[----:B------:R-:W1:Y:S01]  /*0620*/  F2I.TRUNC.NTZ R30, R30 ;  /* 0x0000001e001e7305 */ /* 0x000e62000020f100 */
[----:B------:R-:W-:Y:S02]  /*0630*/  IMAD.MOV.U32 R26, RZ, RZ, 0xf ;  /* 0x0000000fff1a7424 */ /* 0x000fe400078e00ff */
[----:B------:R-:W-:Y:S01]  /*0640*/  VIADD R31, R19, 0x1 ;  /* 0x00000001131f7836 */ /* 0x000fe20000000000 */
[----:B------:R-:W2:Y:S01]  /*0650*/  LDC.64 R8, c[0x4][R8] ;  /* 0x0100000008087b82 */ /* 0x000ea20000000a00 */
[----:B------:R-:W-:Y:S01]  /*0660*/  IMAD.MOV.U32 R6, RZ, RZ, R22 ;  /* 0x000000ffff067224 */ /* 0x000fe200078e0016 */
[----:B------:R3:W-:Y:S01]  /*0670*/  STL.128 [R1], R24 ;  /* 0x0000001801007387 */ /* 0x0007e20000100c00 */
[----:B------:R-:W-:Y:S01]  /*0680*/  IMAD.MOV.U32 R7, RZ, RZ, R2 ;  /* 0x000000ffff077224 */ /* 0x000fe200078e0002 */
[----:B------:R-:W4:Y:S02]  /*0690*/  F2F.F64.F32 R10, R10 ;  /* 0x0000000a000a7310 */ /* 0x000f240000201800 */
[----:B-1----:R3:W-:Y:S06]  /*06a0*/  STL.128 [R1+0x10], R28 ;  /* 0x0000101c01007387 */ /* 0x0027ec0000100c00 */
[----:B------:R-:W1:Y:S01]  /*06b0*/  F2I.TRUNC.NTZ R0, R0 ;  /* 0x0000000000007305 */ /* 0x000e62000020f100 */
[----:B0-----:R-:W-:Y:S01]  /*06c0*/  IMAD.U32 R4, RZ, RZ, UR4 ;  /* 0x00000004ff047e24 */ /* 0x001fe2000f8e00ff */
[----:B------:R-:W-:Y:S01]  /*06d0*/  MOV R5, UR5 ;  /* 0x0000000500057c02 */ /* 0x000fe20008000f00 */
[----:B----4-:R3:W-:Y:S04]  /*06e0*/  STL.64 [R1+0x28], R10 ;  /* 0x0000280a01007387 */ /* 0x0107e80000100a00 */
[----:B-1----:R3:W-:Y:S02]  /*06f0*/  STL [R1+0x20], R0 ;  /* 0x0000200001007387 */ /* 0x0027e40000100800 */
[----:B------:R-:W-:-:S07]  /*0700*/  LEPC R20, `(.L_x_5) ;  /* 0x000000001014794e */ /* 0x000fce0000000000 */
[----:B--23--:R-:W-:Y:S05]  /*0710*/  CALL.ABS.NOINC R8 ;  /* 0x0000000008007343 */ /* 0x00cfea0003c00000 */
.L_x_5:
[----:B------:R-:W-:Y:S05]  /*0720*/  BSYNC.RECONVERGENT B6 ;  /* 0x0000000000067941 */ /* 0x000fea0003800200 */
.L_x_4:
[----:B------:R-:W-:Y:S01]  /*0730*/  IADD3 R30, P0, PT, R34, R18, RZ ;  /* 0x00000012221e7210 */ /* 0x000fe20007f1e0ff */
[----:B------:R-:W2:Y:S01]  /*0740*/  LDG.E.U16 R0, desc[UR36][R38.64+0x4] ;  /* 0x0000042426007981 */ /* 0x000ea2000c1e1500 */
[----:B------:R-:W-:Y:S02]  /*0750*/  ISETP.NE.AND P6, PT, R42, RZ, PT ;  /* 0x000000ff2a00720c */ /* 0x000fe40003fc5270 */
[----:B------:R-:W-:-:S05]  /*0760*/  IADD3.X R31, PT, PT, R35, R16, RZ, P0, !PT ;  /* 0x00000010231f7210 */ /* 0x000fca00007fe4ff */
[----:B------:R-:W2:Y:S01]  /*0770*/  LDG.E.U16 R3, desc[UR36][R30.64] ;  /* 0x000000241e037981 */ /* 0x000ea2000c1e1500 */
[----:B------:R-:W-:Y:S01]  /*0780*/  BSSY.RECONVERGENT B6, `(.L_x_6) ;  /* 0x000001a000067945 */ /* 0x000fe20003800200 */
[----:B--2---:R-:W-:-:S04]  /*0790*/  HFMA2 R36, R3.H0_H0, R0.H0_H0, R32.H0_H0 ;  /* 0x2000000003247231 */ /* 0x004fc80000040820 */
[----:B------:R-:W-:Y:S05]  /*07a0*/  @!P6 BRA `(.L_x_7) ;  /* 0x00000000005ce947 */ /* 0x000fea0003800000 */
[----:B------:R-:W-:Y:S01]  /*07b0*/  HADD2.F32 R34, -RZ, R3.H0_H0 ;  /* 0x20000003ff227230 */ /* 0x000fe20000004100 */
[----:B------:R-:W-:Y:S01]  /*07c0*/  MOV R8, 0x0 ;  /* 0x0000000000087802 */ /* 0x000fe20000000f00 */
[----:B------:R-:W-:Y:S01]  /*07d0*/  HADD2.F32 R10, -RZ, R36.H0_H0 ;  /* 0x20000024ff0a7230 */ /* 0x000fe20000004100 */
[----:B------:R-:W-:Y:S01]  /*07e0*/  IADD3 R35, PT, PT, R19, 0x2, RZ ;  /* 0x0000000213237810 */ /* 0x000fe20007ffe0ff */
[----:B------:R-:W-:Y:S01]  /*07f0*/  HADD2.F32 R0, -RZ, R0.H0_H0 ;  /* 0x20000000ff007230 */ /* 0x000fe20000004100 */
[----:B------:R-:W0:Y:S01]  /*0800*/  LDCU.64 UR4, c[0x4][0x8] ;  /* 0x01000100ff0477ac */ /* 0x000e220008000a00 */
[----:B------:R-:W1:Y:S01]  /*0810*/  F2I.TRUNC.NTZ R34, R34 ;  /* 0x0000002200227305 */ /* 0x000e62000020f100 */
[----:B------:R-:W-:Y:S01]  /*0820*/  IMAD.MOV.U32 R26, RZ, RZ, 0xf ;  /* 0x0000000fff1a7424 */ /* 0x000fe200078e00ff */
[----:B------:R-:W2:Y:S01]  /*0830*/  LDC.64 R8, c[0x4][R8] ;  /* 0x0100000008087b82 */ /* 0x000ea20000000a00 */
[----:B------:R-:W-:Y:S02]  /*0840*/  IMAD.MOV.U32 R27, RZ, RZ, 0xb ;  /* 0x0000000bff1b7424 */ /* 0x000fe400078e00ff */
[----:B------:R-:W-:-:S02]  /*0850*/  VIADD R32, R28, 0x1 ;  /* 0x000000011c207836 */ /* 0x000fc40000000000 */
[----:B------:R-:W-:Y:S01]  /*0860*/  IMAD.MOV.U32 R6, RZ, RZ, R22 ;  /* 0x000000ffff067224 */ /* 0x000fe200078e0016 */
[----:B------:R-:W3:Y:S01]  /*0870*/  F2F.F64.F32 R10, R10 ;  /* 0x0000000a000a7310 */ /* 0x000ee20000201800 */
[----:B------:R4:W-:Y:S01]  /*0880*/  STL.128 [R1], R24 ;  /* 0x0000001801007387 */ /* 0x0009e20000100c00 */
[----:B------:R-:W-:-:S03]  /*0890*/  IMAD.MOV.U32 R7, RZ, RZ, R2 ;  /* 0x000000ffff077224 */ /* 0x000fc600078e0002 */
[----:B-1----:R4:W-:Y:S03]  /*08a0*/  STL.128 [R1+0x10], R32 ;  /* 0x0000102001007387 */ /* 0x0029e60000100c00 */
[----:B------:R-:W1:Y:S01]  /*08b0*/  F2I.TRUNC.NTZ R0, R0 ;  /* 0x0000000000007305 */ /* 0x000e62000020f100 */
[----:B0-----:R-:W-:Y:S01]  /*08c0*/  IMAD.U32 R4, RZ, RZ, UR4 ;  /* 0x00000004ff047e24 */ /* 0x001fe2000f8e00ff */
[----:B------:R-:W-:Y:S01]  /*08d0*/  MOV R5, UR5 ;  /* 0x0000000500057c02 */ /* 0x000fe20008000f00 */
[----:B---3--:R4:W-:Y:S04]  /*08e0*/  STL.64 [R1+0x28], R10 ;  /* 0x0000280a01007387 */ /* 0x0089e80000100a00 */
[----:B-1----:R4:W-:Y:S02]  /*08f0*/  STL [R1+0x20], R0 ;  /* 0x0000200001007387 */ /* 0x0029e40000100800 */
[----:B------:R-:W-:-:S07]  /*0900*/  LEPC R20, `(.L_x_7) ;  /* 0x000000001014794e */ /* 0x000fce0000000000 */
[----:B--2-4-:R-:W-:Y:S05]  /*0910*/  CALL.ABS.NOINC R8 ;  /* 0x0000000008007343 */ /* 0x014fea0003c00000 */
.L_x_7:
[----:B------:R-:W-:Y:S05]  /*0920*/  BSYNC.RECONVERGENT B6 ;  /* 0x0000000000067941 */ /* 0x000fea0003800200 */
.L_x_6:
[----:B------:R-:W-:Y:S01]  /*0930*/  IADD3 R4, P0, PT, R30, R18, RZ ;  /* 0x000000121e047210 */ /* 0x000fe20007f1e0ff */
[----:B------:R-:W2:Y:S01]  /*0940*/  LDG.E.U16 R0, desc[UR36][R38.64+0x6] ;  /* 0x0000062426007981 */ /* 0x000ea2000c1e1500 */
[----:B------:R-:W-:Y:S02]  /*0950*/  ISETP.NE.AND P6, PT, R42, RZ, PT ;  /* 0x000000ff2a00720c */ /* 0x000fe40003fc5270 */
[----:B------:R-:W-:-:S06]  /*0960*/  IADD3.X R5, PT, PT, R31, R16, RZ, P0, !PT ;  /* 0x000000101f057210 */ /* 0x000fcc00007fe4ff */
[----:B------:R-:W2:Y:S01]  /*0970*/  LDG.E.U16 R5, desc[UR36][R4.64] ;  /* 0x0000002404057981 */ /* 0x000ea2000c1e1500 */
[----:B------:R-:W-:Y:S01]  /*0980*/  BSSY.RECONVERGENT B6, `(.L_x_8) ;  /* 0x000001a000067945 */ /* 0x000fe20003800200 */
[----:B--2---:R-:W-:-:S03]  /*0990*/  HFMA2 R16, R5.H0_H0, R0.H0_H0, R36.H0_H0 ;  /* 0x2000000005107231 */ /* 0x004fc60000040824 */
[----:B------:R-:W-:Y:S05]  /*09a0*/  @!P6 BRA `(.L_x_9) ;  /* 0x00000000005ce947 */ /* 0x000fea0003800000 */
[----:B------:R-:W-:Y:S01]  /*09b0*/  HADD2.F32 R10, -RZ, R16.H0_H0 ;  /* 0x20000010ff0a7230 */ /* 0x000fe20000004100 */
[----:B------:R-:W-:Y:S01]  /*09c0*/  MOV R8, 0x0 ;  /* 0x0000000000087802 */ /* 0x000fe20000000f00 */
[----:B------:R-:W-:Y:S01]  /*09d0*/  HADD2.F32 R38, -RZ, R5.H0_H0 ;  /* 0x20000005ff267230 */ /* 0x000fe20000004100 */
[----:B------:R-:W-:Y:S01]  /*09e0*/  IADD3 R39, PT, PT, R19, 0x3, RZ ;  /* 0x0000000313277810 */ /* 0x000fe20007ffe0ff */
[----:B------:R-:W-:Y:S01]  /*09f0*/  HADD2.F32 R0, -RZ, R0.H0_H0 ;  /* 0x20000000ff007230 */ /* 0x000fe20000004100 */
[----:B------:R-:W0:Y:S01]  /*0a00*/  LDCU.64 UR4, c[0x4][0x8] ;  /* 0x01000100ff0477ac */ /* 0x000e220008000a00 */
[----:B------:R-:W1:Y:S01]  /*0a10*/  F2F.F64.F32 R10, R10 ;  /* 0x0000000a000a7310 */ /* 0x000e620000201800 */
[----:B------:R-:W-:Y:S01]  /*0a20*/  IMAD.MOV.U32 R26, RZ, RZ, 0xf ;  /* 0x0000000fff1a7424 */ /* 0x000fe200078e00ff */
[----:B------:R-:W2:Y:S01]  /*0a30*/  LDC.64 R8, c[0x4][R8] ;  /* 0x0100000008087b82 */ /* 0x000ea20000000a00 */
[----:B------:R-:W-:Y:S02]  /*0a40*/  IMAD.MOV.U32 R27, RZ, RZ, 0xb ;  /* 0x0000000bff1b7424 */ /* 0x000fe400078e00ff */
[----:B------:R-:W-:-:S02]  /*0a50*/  VIADD R36, R28, 0x2 ;  /* 0x000000021c247836 */ /* 0x000fc40000000000 */
[----:B------:R-:W-:Y:S01]  /*0a60*/  IMAD.MOV.U32 R6, RZ, RZ, R22 ;  /* 0x000000ffff067224 */ /* 0x000fe200078e0016 */
[----:B------:R-:W3:Y:S01]  /*0a70*/  F2I.TRUNC.NTZ R38, R38 ;  /* 0x0000002600267305 */ /* 0x000ee2000020f100 */
[----:B------:R4:W-:Y:S01]  /*0a80*/  STL.128 [R1], R24 ;  /* 0x0000001801007387 */ /* 0x0009e20000100c00 */
[----:B------:R-:W-:-:S03]  /*0a90*/  IMAD.MOV.U32 R7, RZ, RZ, R2 ;  /* 0x000000ffff077224 */ /* 0x000fc600078e0002 */
[----:B-1----:R4:W-:Y:S03]  /*0aa0*/  STL.64 [R1+0x28], R10 ;  /* 0x0000280a01007387 */ /* 0x0029e60000100a00 */
[----:B------:R-:W1:Y:S01]  /*0ab0*/  F2I.TRUNC.NTZ R0, R0 ;  /* 0x0000000000007305 */ /* 0x000e62000020f100 */
[----:B0-----:R-:W-:Y:S01]  /*0ac0*/  IMAD.U32 R4, RZ, RZ, UR4 ;  /* 0x00000004ff047e24 */ /* 0x001fe2000f8e00ff */
[----:B------:R-:W-:Y:S01]  /*0ad0*/  MOV R5, UR5 ;  /* 0x0000000500057c02 */ /* 0x000fe20008000f00 */
[----:B---3--:R4:W-:Y:S04]  /*0ae0*/  STL.128 [R1+0x10], R36 ;  /* 0x0000102401007387 */ /* 0x0089e80000100c00 */
[----:B-1----:R4:W-:Y:S02]  /*0af0*/  STL [R1+0x20], R0 ;  /* 0x0000200001007387 */ /* 0x0029e40000100800 */
[----:B------:R-:W-:-:S07]  /*0b00*/  LEPC R20, `(.L_x_9) ;  /* 0x000000001014794e */ /* 0x000fce0000000000 */
[----:B--2-4-:R-:W-:Y:S05]  /*0b10*/  CALL.ABS.NOINC R8 ;  /* 0x0000000008007343 */ /* 0x014fea0003c00000 */
.L_x_9:
[----:B------:R-:W-:Y:S05]  /*0b20*/  BSYNC.RECONVERGENT B6 ;  /* 0x0000000000067941 */ /* 0x000fea0003800200 */
.L_x_8:
[----:B------:R-:W-:Y:S01]  /*0b30*/  IADD3 R44, P0, PT, R44, -0x4, RZ ;  /* 0xfffffffc2c2c7810 */ /* 0x000fe20007f1e0ff */
[----:B------:R-:W-:Y:S01]  /*0b40*/  VIADD R28, R28, 0x4 ;  /* 0x000000041c1c7836 */ /* 0x000fe20000000000 */
[----:B------:R-:W-:Y:S01]  /*0b50*/  MOV R4, UR38 ;  /* 0x0000002600047c02 */ /* 0x000fe20008000f00 */
[----:B------:R-:W-:Y:S01]  /*0b60*/  VIADD R19, R19, 0x4 ;  /* 0x0000000413137836 */ /* 0x000fe20000000000 */
[----:B------:R-:W-:Y:S02]  /*0b70*/  IADD3.X R43, PT, PT, R43, -0x1, RZ, P0, !PT ;  /* 0xffffffff2b2b7810 */ /* 0x000fe400007fe4ff */
[----:B------:R-:W-:Y:S01]  /*0b80*/  ISETP.NE.U32.AND P0, PT, R44, RZ, PT ;  /* 0x000000ff2c00720c */ /* 0x000fe20003f05070 */
[C---:B------:R-:W-:Y:S01]  /*0b90*/  IMAD R33, R4.reuse, 0x4, R33 ;  /* 0x0000000404217824 */ /* 0x040fe200078e0221 */
[C---:B------:R-:W-:Y:S01]  /*0ba0*/  LEA R29, R4.reuse, R29, 0x2 ;  /* 0x0000001d041d7211 */ /* 0x040fe200078e10ff */
[----:B------:R-:W-:Y:S01]  /*0bb0*/  IMAD R37, R4, 0x4, R37 ;  /* 0x0000000404257824 */ /* 0x000fe200078e0225 */
[----:B------:R-:W-:-:S02]  /*0bc0*/  ISETP.NE.AND.EX P0, PT, R43, RZ, PT, P0 ;  /* 0x000000ff2b00720c */ /* 0x000fc40003f05300 */
[----:B------:R-:W-:-:S11]  /*0bd0*/  LEA R17, R4, R17, 0x2 ;  /* 0x0000001104117211 */ /* 0x000fd600078e10ff */
[----:B------:R-:W-:Y:S05]  /*0be0*/  @P0 BRA `(.L_x_10) ;  /* 0xfffffff400c40947 */ /* 0x000fea000383ffff */
[----:B------:R-:W-:Y:S05]  /*0bf0*/  BSYNC.RECONVERGENT B7 ;  /* 0x0000000000077941 */ /* 0x000fea0003800200 */
.L_x_1:
[----:B------:R-:W-:-:S07]  /*0c00*/  VIADD R28, R28, 0xffffffff ;  /* 0xffffffff1c1c7836 */ /* 0x000fce0000000000 */
.L_x_0:
[----:B------:R-:W-:-:S04]  /*0c10*/  ISETP.NE.U32.AND P0, PT, R40, RZ, PT ;  /* 0x000000ff2800720c */ /* 0x000fc80003f05070 */
[----:B------:R-:W-:-:S13]  /*0c20*/  ISETP.NE.AND.EX P0, PT, R23, RZ, PT, P0 ;  /* 0x000000ff1700720c */ /* 0x000fda0003f05300 */
[----:B------:R-:W-:Y:S05]  /*0c30*/  @!P0 BRA `(.L_x_11) ;  /* 0x0000000000bc8947 */ /* 0x000fea0003800000 */
[----:B------:R-:W-:Y:S01]  /*0c40*/  BSSY.RECONVERGENT B7, `(.L_x_11) ;  /* 0x000002e000077945 */ /* 0x000fe20003800200 */
[-C--:B------:R-:W-:Y:S02]  /*0c50*/  IMAD R31, R46, R4.reuse, R28 ;  /* 0x000000042e1f7224 */ /* 0x080fe400078e021c */
[----:B------:R-:W-:-:S07]  /*0c60*/  IMAD R29, R28, R4, R41 ;  /* 0x000000041c1d7224 */ /* 0x000fce00078e0229 */
.L_x_14:
[----:B------:R-:W2:Y:S01]  /*0c70*/  LDC.64 R4, c[0x0][0x388] ;  /* 0x0000e200ff047b82 */ /* 0x000ea20000000a00 */
[----:B------:R-:W-:-:S07]  /*0c80*/  ISETP.NE.AND P1, PT, R42, RZ, PT ;  /* 0x000000ff2a00720c */ /* 0x000fce0003f25270 */
[----:B------:R-:W3:Y:S01]  /*0c90*/  LDC.64 R6, c[0x0][0x380] ;  /* 0x0000e000ff067b82 */ /* 0x000ee20000000a00 */
[----:B--2---:R-:W-:-:S06]  /*0ca0*/  IMAD.WIDE R4, R31, 0x2, R4 ;  /* 0x000000021f047825 */ /* 0x004fcc00078e0204 */
[----:B0-----:R-:W2:Y:S01]  /*0cb0*/  LDG.E.U16 R4, desc[UR36][R4.64] ;  /* 0x0000002404047981 */ /* 0x001ea2000c1e1500 */
[----:B---3--:R-:W-:-:S06]  /*0cc0*/  IMAD.WIDE R6, R29, 0x2, R6 ;  /* 0x000000021d067825 */ /* 0x008fcc00078e0206 */
[----:B------:R-:W2:Y:S01]  /*0cd0*/  LDG.E.U16 R7, desc[UR36][R6.64] ;  /* 0x0000002406077981 */ /* 0x000ea2000c1e1500 */
[----:B------:R-:W-:-:S04]  /*0ce0*/  IADD3 R40, P0, PT, R40, -0x1, RZ ;  /* 0xffffffff28287810 */ /* 0x000fc80007f1e0ff */
[----:B------:R-:W-:Y:S02]  /*0cf0*/  IADD3.X R23, PT, PT, R23, -0x1, RZ, P0, !PT ;  /* 0xffffffff17177810 */ /* 0x000fe400007fe4ff */
[----:B------:R-:W-:Y:S01]  /*0d00*/  ISETP.NE.U32.AND P0, PT, R40, RZ, PT ;  /* 0x000000ff2800720c */ /* 0x000fe20003f05070 */
[----:B------:R-:W-:Y:S03]  /*0d10*/  BSSY.RECONVERGENT B6, `(.L_x_12) ;  /* 0x000001a000067945 */ /* 0x000fe60003800200 */
[----:B------:R-:W-:-:S04]  /*0d20*/  ISETP.NE.AND.EX P0, PT, R23, RZ, PT, P0 ;  /* 0x000000ff1700720c */ /* 0x000fc80003f05300 */
[----:B------:R-:W-:Y:S01]  /*0d30*/  P2R R17, PR, RZ, 0x1 ;  /* 0x00000001ff117803 */ /* 0x000fe20000000000 */
[----:B--2---:R-:W-:Y:S01]  /*0d40*/  HFMA2 R16, R7.H0_H0, R4.H0_H0, R16.H0_H0 ;  /* 0x2000000407107231 */ /* 0x004fe20000040810 */
[----:B------:R-:W-:Y:S07]  /*0d50*/  @!P1 BRA `(.L_x_13) ;  /* 0x0000000000549947 */ /* 0x000fee0003800000 */
[----:B------:R-:W-:Y:S02]  /*0d60*/  HADD2.F32 R8, -RZ, R16.H0_H0 ;  /* 0x20000010ff087230 */ /* 0x000fe40000004100 */
[----:B------:R-:W-:Y:S02]  /*0d70*/  HFMA2 R27, -RZ, RZ, 0, 6.55651092529296875e-07 ;  /* 0x0000000bff1b7431 */ /* 0x000fe400000001ff */
[----:B------:R-:W-:Y:S01]  /*0d80*/  HADD2.F32 R30, -RZ, R7.H0_H0 ;  /* 0x20000007ff1e7230 */ /* 0x000fe20000004100 */
[----:B------:R-:W-:Y:S01]  /*0d90*/  MOV R3, 0x0 ;  /* 0x0000000000037802 */ /* 0x000fe20000000f00 */
[----:B------:R-:W-:Y:S01]  /*0da0*/  HADD2.F32 R0, -RZ, R4.H0_H0 ;  /* 0x20000004ff007230 */ /* 0x000fe20000004100 */
[----:B------:R-:W0:Y:S01]  /*0db0*/  LDCU.64 UR4, c[0x4][0x8] ;  /* 0x01000100ff0477ac */ /* 0x000e220008000a00 */
[----:B------:R-:W2:Y:S01]  /*0dc0*/  F2F.F64.F32 R8, R8 ;  /* 0x0000000800087310 */ /* 0x000ea20000201800 */
[----:B------:R-:W-:Y:S01]  /*0dd0*/  IMAD.MOV.U32 R26, RZ, RZ, 0xf ;  /* 0x0000000fff1a7424 */ /* 0x000fe200078e00ff */
[----:B------:R3:W4:Y:S01]  /*0de0*/  LDC.64 R10, c[0x4][R3] ;  /* 0x01000000030a7b82 */ /* 0x0007220000000a00 */
[----:B------:R-:W-:Y:S01]  /*0df0*/  IMAD.MOV.U32 R6, RZ, RZ, R22 ;  /* 0x000000ffff067224 */ /* 0x000fe200078e0016 */
[----:B------:R-:W-:-:S02]  /*0e00*/  MOV R7, R2 ;  /* 0x0000000200077202 */ /* 0x000fc40000000f00 */
[----:B------:R3:W-:Y:S02]  /*0e10*/  STL.128 [R1], R24 ;  /* 0x0000001801007387 */ /* 0x0007e40000100c00 */
[----:B------:R-:W5:Y:S02]  /*0e20*/  F2I.TRUNC.NTZ R30, R30 ;  /* 0x0000001e001e7305 */ /* 0x000f64000020f100 */
[----:B--2---:R3:W-:Y:S06]  /*0e30*/  STL.64 [R1+0x28], R8 ;  /* 0x0000280801007387 */ /* 0x0047ec0000100a00 */
[----:B------:R-:W2:Y:S01]  /*0e40*/  F2I.TRUNC.NTZ R0, R0 ;  /* 0x0000000000007305 */ /* 0x000ea2000020f100 */
[----:B0-----:R-:W-:Y:S01]  /*0e50*/  IMAD.U32 R4, RZ, RZ, UR4 ;  /* 0x00000004ff047e24 */ /* 0x001fe2000f8e00ff */
[----:B------:R-:W-:Y:S01]  /*0e60*/  MOV R5, UR5 ;  /* 0x0000000500057c02 */ /* 0x000fe20008000f00 */
[----:B-----5:R3:W-:Y:S04]  /*0e70*/  STL.128 [R1+0x10], R28 ;  /* 0x0000101c01007387 */ /* 0x0207e80000100c00 */
[----:B--2---:R3:W-:Y:S02]  /*0e80*/  STL [R1+0x20], R0 ;  /* 0x0000200001007387 */ /* 0x0047e40000100800 */
[----:B------:R-:W-:-:S07]  /*0e90*/  LEPC R20, `(.L_x_13) ;  /* 0x000000001014794e */ /* 0x000fce0000000000 */
[----:B-1-34-:R-:W-:Y:S05]  /*0ea0*/  CALL.ABS.NOINC R10 ;  /* 0x000000000a007343 */ /* 0x01afea0003c00000 */
.L_x_13:
[----:B-1----:R-:W-:Y:S05]  /*0eb0*/  BSYNC.RECONVERGENT B6 ;  /* 0x0000000000067941 */ /* 0x002fea0003800200 */
.L_x_12:
[----:B------:R-:W-:Y:S01]  /*0ec0*/  ISETP.NE.AND P6, PT, R17, RZ, PT ;  /* 0x000000ff1100720c */ /* 0x000fe20003fc5270 */
[----:B------:R-:W-:Y:S01]  /*0ed0*/  IMAD.U32 R4, RZ, RZ, UR39 ;  /* 0x00000027ff047e24 */ /* 0x000fe2000f8e00ff */
[----:B------:R-:W-:Y:S01]  /*0ee0*/  IADD3 R28, PT, PT, R28, 0x1, RZ ;  /* 0x000000011c1c7810 */ /* 0x000fe20007ffe0ff */
[----:B------:R-:W-:-:S03]  /*0ef0*/  VIADD R31, R31, 0x1 ;  /* 0x000000011f1f7836 */ /* 0x000fc60000000000 */
[----:B------:R-:W-:-:S07]  /*0f00*/  IADD3 R29, PT, PT, R29, R4, RZ ;  /* 0x000000041d1d7210 */ /* 0x000fce0007ffe0ff */
[----:B------:R-:W-:Y:S05]  /*0f10*/  @P6 BRA `(.L_x_14) ;  /* 0xfffffffc00546947 */ /* 0x000fea000383ffff */
[----:B------:R-:W-:Y:S05]  /*0f20*/  BSYNC.RECONVERGENT B7 ;  /* 0x0000000000077941 */ /* 0x000fea0003800200 */
.L_x_11:
[----:B------:R-:W-:Y:S01]  /*0f30*/  ISETP.NE.AND P0, PT, R42, RZ, PT ;  /* 0x000000ff2a00720c */ /* 0x000fe20003f05270 */
[----:B------:R-:W-:-:S12]  /*0f40*/  BSSY.RECONVERGENT B6, `(.L_x_15) ;  /* 0x0000016000067945 */ /* 0x000fd80003800200 */
[----:B------:R-:W-:Y:S05]  /*0f50*/  @!P0 BRA `(.L_x_16) ;  /* 0x0000000000508947 */ /* 0x000fea0003800000 */
[----:B------:R-:W2:Y:S01]  /*0f60*/  LDC.64 R6, c[0x0][0x390] ;  /* 0x0000e400ff067b82 */ /* 0x000ea20000000a00 */
[----:B------:R-:W3:Y:S02]  /*0f70*/  LDCU UR4, c[0x0][0x3ac] ;  /* 0x00007580ff0477ac */ /* 0x000ee40008000800 */
[----:B---3--:R-:W-:Y:S01]  /*0f80*/  UIMAD UR4, UR4, 0x1e, URZ ;  /* 0x0000001e040478a4 */ /* 0x008fe2000f8e02ff */
[----:B--2---:R-:W-:-:S05]  /*0f90*/  IMAD.WIDE.U32 R6, R4, 0x1e, R6 ;  /* 0x0000001e04067825 */ /* 0x004fca00078e0006 */
[----:B------:R-:W-:Y:S02]  /*0fa0*/  VIADD R7, R7, UR4 ;  /* 0x0000000407077c36 */ /* 0x000fe40008000000 */
[----:B------:R-:W-:Y:S01]  /*0fb0*/  HADD2.F32 R0, -RZ, R16.H0_H0 ;  /* 0x20000010ff007230 */ /* 0x000fe20000004100 */
[----:B------:R-:W-:Y:S02]  /*0fc0*/  MOV R3, 0x0 ;  /* 0x0000000000037802 */ /* 0x000fe40000000f00 */
[----:B------:R-:W2:Y:S01]  /*0fd0*/  LDCU.64 UR4, c[0x4][0x10] ;  /* 0x01000200ff0477ac */ /* 0x000ea20008000a00 */
[----:B0-----:R0:W3:Y:S01]  /*0fe0*/  LDG.E.U16 R10, desc[UR36][R6.64+0x16] ;  /* 0x00001624060a7981 */ /* 0x0010e2000c1e1500 */
[----:B------:R-:W-:Y:S01]  /*0ff0*/  F2F.F64.F32 R8, R0 ;  /* 0x0000000000087310 */ /* 0x000fe20000201800 */
[----:B------:R4:W1:Y:S01]  /*1000*/  LDC.64 R12, c[0x4][R3] ;  /* 0x01000000030c7b82 */ /* 0x0008620000000a00 */
[----:B0-----:R-:W-:Y:S01]  /*1010*/  MOV R6, R22 ;  /* 0x0000001600067202 */ /* 0x001fe20000000f00 */
[----:B------:R-:W-:Y:S01]  /*1020*/  IMAD.MOV.U32 R7, RZ, RZ, R2 ;  /* 0x000000ffff077224 */ /* 0x000fe200078e0002 */
[----:B--2---:R-:W-:Y:S01]  /*1030*/  MOV R4, UR4 ;  /* 0x0000000400047c02 */ /* 0x004fe20008000f00 */
[----:B------:R-:W-:-:S02]  /*1040*/  IMAD.U32 R5, RZ, RZ, UR5 ;  /* 0x00000005ff057e24 */ /* 0x000fc4000f8e00ff */
[----:B---3--:R-:W-:-:S06]  /*1050*/  HADD2.F32 R10, -RZ, R10.H0_H0 ;  /* 0x2000000aff0a7230 */ /* 0x008fcc0000004100 */
[----:B------:R-:W0:Y:S02]  /*1060*/  F2F.F64.F32 R10, R10 ;  /* 0x0000000a000a7310 */ /* 0x000e240000201800 */
[----:B01----:R4:W-:Y:S02]  /*1070*/  STL.128 [R1], R8 ;  /* 0x0000000801007387 */ /* 0x0039e40000100c00 */
[----:B------:R-:W-:-:S07]  /*1080*/  LEPC R20, `(.L_x_16) ;  /* 0x000000001014794e */ /* 0x000fce0000000000 */
[----:B----4-:R-:W-:Y:S05]  /*1090*/  CALL.ABS.NOINC R12 ;  /* 0x000000000c007343 */ /* 0x010fea0003c00000 */
.L_x_16:
[----:B01----:R-:W-:Y:S05]  /*10a0*/  BSYNC.RECONVERGENT B6 ;  /* 0x0000000000067941 */ /* 0x003fea0003800200 */
.L_x_15:
[----:B------:R-:W0:Y:S01]  /*10b0*/  LDCU.64 UR6, c[0x0][0x3a8] ;  /* 0x00007500ff0677ac */ /* 0x000e220008000a00 */
[--C-:B------:R-:W-:Y:S01]  /*10c0*/  SHF.R.S32.HI R47, RZ, 0x1f, R46.reuse ;  /* 0x0000001fff2f7819 */ /* 0x100fe2000001142e */
[----:B------:R-:W1:Y:S01]  /*10d0*/  LDC.64 R2, c[0x0][0x398] ;  /* 0x0000e600ff027b82 */ /* 0x000e620000000a00 */
[----:B------:R-:W2:Y:S01]  /*10e0*/  LDCU.64 UR4, c[0x0][0x390] ;  /* 0x00007200ff0477ac */ /* 0x000ea20008000a00 */
[----:B0-----:R-:W-:-:S04]  /*10f0*/  IMAD.WIDE.U32 R46, R41, UR6, R46 ;  /* 0x00000006292e7c25 */ /* 0x001fc8000f8e002e */
[----:B------:R-:W-:Y:S01]  /*1100*/  IMAD R41, R41, UR7, R47 ;  /* 0x0000000729297c24 */ /* 0x000fe2000f8e022f */
[C---:B--2---:R-:W-:Y:S01]  /*1110*/  LEA R4, P0, R46.reuse, UR4, 0x1 ;  /* 0x000000042e047c11 */ /* 0x044fe2000f8008ff */
[----:B-1----:R-:W2:Y:S03]  /*1120*/  LDG.E.U16 R2, desc[UR36][R2.64] ;  /* 0x0000002402027981 */ /* 0x002ea6000c1e1500 */
[----:B------:R-:W-:-:S06]  /*1130*/  LEA.HI.X R5, R46, UR5, R41, 0x1, P0 ;  /* 0x000000052e057c11 */ /* 0x000fcc00080f0c29 */
[----:B------:R-:W3:Y:S02]  /*1140*/  LDG.E.U16 R5, desc[UR36][R4.64] ;  /* 0x0000002404057981 */ /* 0x000ee4000c1e1500 */
[----:B---3--:R-:W-:-:S05]  /*1150*/  HADD2 R5, R16.H0_H0, -R5.H0_H0 ;  /* 0xa000000510057230 */ /* 0x008fca0000000800 */
[----:B--2---:R-:W-:-:S13]  /*1160*/  HSETP2.GT.AND P0, PT, |R5|.H0_H0, R2.H0_H0, PT ;  /* 0x2000000205007234 */ /* 0x004fda0003f04a00 */
[----:B------:R-:W-:Y:S05]  /*1170*/  @!P0 EXIT ;  /* 0x000000000000894d */ /* 0x000fea0003800000 */
[----:B------:R-:W0:Y:S01]  /*1180*/  LDCU.64 UR4, c[0x0][0x3a0] ;  /* 0x00007400ff0477ac */ /* 0x000e220008000a00 */
[----:B------:R-:W-:Y:S01]  /*1190*/  HFMA2 R5, -RZ, RZ, 0, 5.9604644775390625e-08 ;  /* 0x00000001ff057431 */ /* 0x000fe200000001ff */
[----:B0-----:R-:W-:-:S04]  /*11a0*/  LEA R2, P0, R46, UR4, 0x2 ;  /* 0x000000042e027c11 */ /* 0x001fc8000f8010ff */
[----:B------:R-:W-:-:S05]  /*11b0*/  LEA.HI.X R3, R46, UR5, R41, 0x2, P0 ;  /* 0x000000052e037c11 */ /* 0x000fca00080f1429 */
[----:B------:R-:W-:Y:S01]  /*11c0*/  STG.E desc[UR36][R2.64], R5 ;  /* 0x0000000502007986 */ /* 0x000fe2000c101924 */
[----:B------:R-:W-:Y:S05]  /*11d0*/  EXIT ;  /* 0x000000000000794d */ /* 0x000fea0003800000 */
.L_x_17:
[----:B------:R-:W-:-:S00]  /*11e0*/  BRA `(.L_x_17) ;  /* 0xfffffffc00fc7947 */ /* 0x000fc0000383ffff */
[----:B------:R-:W-:-:S00]  /*11f0*/  NOP ;  /* 0x0000000000007918 */ /* 0x000fc00000000000 */
        /* <DEDUP_REMOVED lines=8> */
.L_x_18:


//--------------------- .nv.global.init           --------------------------
	.section	.nv.global.init,"aw",@progbits
.nv.global.init:
	.type		$str$1,@object
	.size		$str$1,($str - $str$1)
$str$1:
        /*0000*/ 	.byte	0x74, 0x65, 0x6d, 0x70, 0x3a, 0x20, 0x25, 0x66, 0x2e, 0x30, 0x35, 0x2c, 0x20, 0x67, 0x70, 0x75
        /*0010*/ 	.byte	0x5f, 0x63, 0x3a, 0x20, 0x25, 0x66, 0x2e, 0x30, 0x35, 0x0a, 0x00
	.type		$str,@object
	.size		$str,(.L_0 - $str)
$str:
        /*001b*/ 	.byte	0x74, 0x69, 0x64, 0x78, 0x2e, 0x5b, 0x79, 0x2c, 0x78, 0x5d, 0x3a, 0x20, 0x25, 0x64, 0x2c, 0x25
        /*002b*/ 	.byte	0x64, 0x2c, 0x20, 0x63, 0x69, 0x64, 0x78, 0x2e, 0x5b, 0x72, 0x2c, 0x63, 0x5d, 0x3a, 0x20, 0x5b
        /*003b*/ 	.byte	0x25, 0x64, 0x2c, 0x20, 0x25, 0x64, 0x5d, 0x2c, 0x69, 0x3a, 0x20, 0x25, 0x64, 0x2c, 0x61, 0x5f
        /*004b*/ 	.byte	0x69, 0x64, 0x78, 0x3a, 0x25, 0x64, 0x2c, 0x61, 0x5f, 0x64, 0x61, 0x74, 0x61, 0x3a, 0x20, 0x25
        /*005b*/ 	.byte	0x64, 0x2c, 0x20, 0x62, 0x5f, 0x69, 0x64, 0x78, 0x3a, 0x25, 0x64, 0x2c, 0x62, 0x5f, 0x64, 0x61
        /*006b*/ 	.byte	0x74, 0x61, 0x3a, 0x20, 0x25, 0x64, 0x2c, 0x20, 0x74, 0x65, 0x6d, 0x70, 0x3a, 0x20, 0x25, 0x66
        /*007b*/ 	.byte	0x2e, 0x30, 0x35, 0x0a, 0x00
.L_0:


//--------------------- .nv.shared.reserved.0     --------------------------
	.section	.nv.shared.reserved.0,"aw",@nobits
	.weak		__nv_reservedSMEM_offset_0_alias
	.size		__nv_reservedSMEM_offset_0_alias, 0, 64
	.other		__nv_reservedSMEM_offset_0_alias,@"STO_CUDA_RESERVED_SHARED STV_DEFAULT"
__nv_reservedSMEM_offset_0_alias:
	.zero		0
	.zero		64


//--------------------- .nv.constant0._Z26check_matrix_multiply_1t1eP6__halfS0_S0_S0_Pim --------------------------
	.section	.nv.constant0._Z26check_matrix_multiply_1t1eP6__halfS0_S0_S0_Pim,"a",@progbits
	.sectionflags	@""
	.align	4
.nv.constant0._Z26check_matrix_multiply_1t1eP6__halfS0_S0_S0_Pim:
	.zero		944


//--------------------- SYMBOLS --------------------------

	.type		.nv.reservedSmem.offset0,@object
	.size		.nv.reservedSmem.offset0,0x4
	.type		vprintf,@function
